//
// Generated by NVIDIA NVVM Compiler
//
// Compiler Build ID: CL-36424714
// Cuda compilation tools, release 13.0, V13.0.88
// Based on NVVM 20.0.0
//

.version 9.0
.target sm_100
.address_size 64

	// .globl	_Z17OddEvenSortKernelPfi
// _ZZ17OddEvenSortKernelPfiE6sorted has been demoted

.visible .entry _Z17OddEvenSortKernelPfi(
	.param .u64 .ptr .align 1 _Z17OddEvenSortKernelPfi_param_0,
	.param .u32 _Z17OddEvenSortKernelPfi_param_1
)
{
	.reg .pred 	%p<14>;
	.reg .b16 	%rs<7>;
	.reg .b32 	%r<20>;
	.reg .b32 	%f<5>;
	.reg .b64 	%rd<7>;
	// demoted variable
	.shared .align 1 .u8 _ZZ17OddEvenSortKernelPfiE6sorted;
	ld.param.u64 	%rd4, [_Z17OddEvenSortKernelPfi_param_0];
	ld.param.u32 	%r10, [_Z17OddEvenSortKernelPfi_param_1];
	cvta.to.global.u64 	%rd1, %rd4;
	mov.u32 	%r1, %tid.x;
	setp.eq.s32 	%p3, %r1, 0;
	@%p3 bra 	$L__BB0_2;
	ld.shared.u8 	%rs1, [_ZZ17OddEvenSortKernelPfiE6sorted];
	setp.eq.s16 	%p13, %rs1, 0;
	bra.uni 	$L__BB0_3;
$L__BB0_2:
	mov.b16 	%rs2, 0;
	st.shared.u8 	[_ZZ17OddEvenSortKernelPfiE6sorted], %rs2;
	mov.pred 	%p13, -1;
$L__BB0_3:
	not.pred 	%p5, %p13;
	@%p5 bra 	$L__BB0_16;
	mov.u32 	%r11, %ntid.x;
	mov.u32 	%r12, %ctaid.x;
	mad.lo.s32 	%r13, %r11, %r12, %r1;
	shl.b32 	%r2, %r13, 1;
	or.b32  	%r3, %r2, 1;
	mov.u32 	%r14, %nctaid.x;
	mul.lo.s32 	%r15, %r11, %r14;
	shl.b32 	%r4, %r15, 1;
	add.s32 	%r5, %r2, 2;
$L__BB0_5:
	setp.ge.s32 	%p6, %r3, %r10;
	mov.b16 	%rs3, 1;
	st.shared.u8 	[_ZZ17OddEvenSortKernelPfiE6sorted], %rs3;
	@%p6 bra 	$L__BB0_10;
	mov.u32 	%r18, %r2;
$L__BB0_7:
	mul.wide.s32 	%rd5, %r18, 4;
	add.s64 	%rd2, %rd1, %rd5;
	ld.global.f32 	%f1, [%rd2];
	ld.global.f32 	%f2, [%rd2+4];
	setp.leu.f32 	%p7, %f1, %f2;
	@%p7 bra 	$L__BB0_9;
	st.global.f32 	[%rd2], %f2;
	st.global.f32 	[%rd2+4], %f1;
	mov.b16 	%rs4, 0;
	st.shared.u8 	[_ZZ17OddEvenSortKernelPfiE6sorted], %rs4;
$L__BB0_9:
	add.s32 	%r18, %r18, %r4;
	add.s32 	%r16, %r18, 1;
	setp.lt.s32 	%p8, %r16, %r10;
	@%p8 bra 	$L__BB0_7;
$L__BB0_10:
	setp.ge.s32 	%p9, %r5, %r10;
	@%p9 bra 	$L__BB0_15;
	mov.u32 	%r19, %r3;
$L__BB0_12:
	mul.wide.s32 	%rd6, %r19, 4;
	add.s64 	%rd3, %rd1, %rd6;
	ld.global.f32 	%f3, [%rd3];
	ld.global.f32 	%f4, [%rd3+4];
	setp.leu.f32 	%p10, %f3, %f4;
	@%p10 bra 	$L__BB0_14;
	st.global.f32 	[%rd3], %f4;
	st.global.f32 	[%rd3+4], %f3;
	mov.b16 	%rs5, 0;
	st.shared.u8 	[_ZZ17OddEvenSortKernelPfiE6sorted], %rs5;
$L__BB0_14:
	add.s32 	%r19, %r19, %r4;
	add.s32 	%r17, %r19, 1;
	setp.lt.s32 	%p11, %r17, %r10;
	@%p11 bra 	$L__BB0_12;
$L__BB0_15:
	bar.sync 	0;
	ld.shared.u8 	%rs6, [_ZZ17OddEvenSortKernelPfiE6sorted];
	setp.eq.s16 	%p12, %rs6, 0;
	@%p12 bra 	$L__BB0_5;
$L__BB0_16:
	ret;

}


// ===== COMPILED SASS (sm_100) =====

	.target	sm_100

	.elftype	@"ET_EXEC"


//--------------------- .note.nv.tkinfo           --------------------------
	.section	.note.nv.tkinfo,"",@"SHT_NOTE"
	.sectionflags	@"SHF_NOTE_NV_TKINFO"
	.tkinfo
        /*0018*/ 	.word	0x00000002
        /*0030*/ 	.string	""
        /*0030*/ 	.string	"ptxas"
        /*0030*/ 	.string	"Cuda compilation tools, release 13.0, V13.0.88"
        /*0030*/ 	.string	"Build cuda_13.0.r13.0/compiler.36424714_0"
        /*0030*/ 	.string	"-arch sm_100 -m 64 "



//--------------------- .note.nv.cuinfo           --------------------------
	.section	.note.nv.cuinfo,"",@"SHT_NOTE"
	.sectionflags	@"SHF_NOTE_NV_CUINFO"
        /*0018*/ 	.short	0x0002
        /*001a*/ 	.short	0x0064
        /*001c*/ 	.short	0x0082
	.zero		2


//--------------------- .nv.info                  --------------------------
	.section	.nv.info,"",@"SHT_CUDA_INFO"
	.align	4


	//----- nvinfo : EIATTR_REGCOUNT
	.align		4
        /*0000*/ 	.byte	0x04, 0x2f
        /*0002*/ 	.short	(.L_1 - .L_0)
	.align		4
.L_0:
        /*0004*/ 	.word	index@(_Z17OddEvenSortKernelPfi)
        /*0008*/ 	.word	0x0000000f


	//----- nvinfo : EIATTR_FRAME_SIZE
	.align		4
.L_1:
        /*000c*/ 	.byte	0x04, 0x11
        /*000e*/ 	.short	(.L_3 - .L_2)
	.align		4
.L_2:
        /*0010*/ 	.word	index@(_Z17OddEvenSortKernelPfi)
        /*0014*/ 	.word	0x00000000


	//----- nvinfo : EIATTR_MIN_STACK_SIZE
	.align		4
.L_3:
        /*0018*/ 	.byte	0x04, 0x12
        /*001a*/ 	.short	(.L_5 - .L_4)
	.align		4
.L_4:
        /*001c*/ 	.word	index@(_Z17OddEvenSortKernelPfi)
        /*0020*/ 	.word	0x00000000
.L_5:


//--------------------- .nv.compat                --------------------------
	.section	.nv.compat,"",@"SHT_CUDA_COMPAT_INFO"
	.align	4
        /*0000*/ 	.byte	0x02, 0x09, 0x00, 0x00, 0x02, 0x02, 0x01, 0x00, 0x02, 0x05, 0x05, 0x00, 0x03, 0x07, 0x01, 0x01
        /*0010*/ 	.byte	0x02, 0x03, 0x00, 0x00, 0x02, 0x06, 0x01, 0x00, 0x04, 0x0b, 0x08, 0x00, 0x09, 0x00, 0x00, 0x00
        /*0020*/ 	.byte	0x00, 0x00, 0x00, 0x00


//--------------------- .nv.info._Z17OddEvenSortKernelPfi --------------------------
	.section	.nv.info._Z17OddEvenSortKernelPfi,"",@"SHT_CUDA_INFO"
	.sectionflags	@""
	.align	4


	//----- nvinfo : EIATTR_CUDA_API_VERSION
	.align		4
        /*0000*/ 	.byte	0x04, 0x37
        /*0002*/ 	.short	(.L_7 - .L_6)
.L_6:
        /*0004*/ 	.word	0x00000082


	//----- nvinfo : EIATTR_KPARAM_INFO
	.align		4
.L_7:
        /*0008*/ 	.byte	0x04, 0x17
        /*000a*/ 	.short	(.L_9 - .L_8)
.L_8:
        /*000c*/ 	.word	0x00000000
        /*0010*/ 	.short	0x0001
        /*0012*/ 	.short	0x0008
        /*0014*/ 	.byte	0x00, 0xf0, 0x11, 0x00


	//----- nvinfo : EIATTR_KPARAM_INFO
	.align		4
.L_9:
        /*0018*/ 	.byte	0x04, 0x17
        /*001a*/ 	.short	(.L_11 - .L_10)
.L_10:
        /*001c*/ 	.word	0x00000000
        /*0020*/ 	.short	0x0000
        /*0022*/ 	.short	0x0000
        /*0024*/ 	.byte	0x00, 0xf5, 0x21, 0x00


	//----- nvinfo : EIATTR_SPARSE_MMA_MASK
	.align		4
.L_11:
        /*0028*/ 	.byte	0x03, 0x50
        /*002a*/ 	.short	0x0000


	//----- nvinfo : EIATTR_MAXREG_COUNT
	.align		4
        /*002c*/ 	.byte	0x03, 0x1b
        /*002e*/ 	.short	0x00ff


	//----- nvinfo : EIATTR_NUM_BARRIERS
	.align		4
        /*0030*/ 	.byte	0x02, 0x4c
        /*0032*/ 	.byte	0x01
	.zero		1


	//----- nvinfo : EIATTR_MERCURY_ISA_VERSION
	.align		4
        /*0034*/ 	.byte	0x03, 0x5f
        /*0036*/ 	.short	0x0101


	//----- nvinfo : EIATTR_VRC_CTA_INIT_COUNT
	.align		4
        /*0038*/ 	.byte	0x02, 0x4a
	.zero		1
	.zero		1


	//----- nvinfo : EIATTR_EXIT_INSTR_OFFSETS
	.align		4
        /*003c*/ 	.byte	0x04, 0x1c
        /*003e*/ 	.short	(.L_13 - .L_12)


	//   ....[0]....
.L_12:
        /*0040*/ 	.word	0x000000a0


	//   ....[1]....
        /*0044*/ 	.word	0x000004c0


	//----- nvinfo : EIATTR_CRS_STACK_SIZE
	.align		4
.L_13:
        /*0048*/ 	.byte	0x04, 0x1e
        /*004a*/ 	.short	(.L_15 - .L_14)
.L_14:
        /*004c*/ 	.word	0x00000000


	//----- nvinfo : EIATTR_CBANK_PARAM_SIZE
	.align		4
.L_15:
        /*0050*/ 	.byte	0x03, 0x19
        /*0052*/ 	.short	0x000c


	//----- nvinfo : EIATTR_PARAM_CBANK
	.align		4
        /*0054*/ 	.byte	0x04, 0x0a
        /*0056*/ 	.short	(.L_17 - .L_16)
	.align		4
.L_16:
        /*0058*/ 	.word	index@(.nv.constant0._Z17OddEvenSortKernelPfi)
        /*005c*/ 	.short	0x0380
        /*005e*/ 	.short	0x000c


	//----- nvinfo : EIATTR_SW_WAR
	.align		4
.L_17:
        /*0060*/ 	.byte	0x04, 0x36
        /*0062*/ 	.short	(.L_19 - .L_18)
.L_18:
        /*0064*/ 	.word	0x00000008
.L_19:


//--------------------- .nv.callgraph             --------------------------
	.section	.nv.callgraph,"",@"SHT_CUDA_CALLGRAPH"
	.align	4
	.sectionentsize	8
	.align		4
        /*0000*/ 	.word	0x00000000
	.align		4
        /*0004*/ 	.word	0xffffffff
	.align		4
        /*0008*/ 	.word	0x00000000
	.align		4
        /*000c*/ 	.word	0xfffffffe
	.align		4
        /*0010*/ 	.word	0x00000000
	.align		4
        /*0014*/ 	.word	0xfffffffd
	.align		4
        /*0018*/ 	.word	0x00000000
	.align		4
        /*001c*/ 	.word	0xfffffffc


//--------------------- .text._Z17OddEvenSortKernelPfi --------------------------
	.section	.text._Z17OddEvenSortKernelPfi,"ax",@progbits
	.align	128
        .global         _Z17OddEvenSortKernelPfi
        .type           _Z17OddEvenSortKernelPfi,@function
        .size           _Z17OddEvenSortKernelPfi,(.L_x_8 - _Z17OddEvenSortKernelPfi)
        .other          _Z17OddEvenSortKernelPfi,@"STO_CUDA_ENTRY STV_DEFAULT"
_Z17OddEvenSortKernelPfi:
.text._Z17OddEvenSortKernelPfi:
[----:B------:R-:W-:Y:S01]  /*0000*/  LDC R1, c[0x0][0x37c] ;  /* 0x0000df00ff017b82 */ /* 0x000fe20000000800 */
[----:B------:R-:W0:Y:S07]  /*0010*/  S2R R0, SR_TID.X ;  /* 0x0000000000007919 */ /* 0x000e2e0000002100 */
[----:B------:R-:W1:Y:S01]  /*0020*/  S2UR UR5, SR_CgaCtaId ;  /* 0x00000000000579c3 */ /* 0x000e620000008800 */
[----:B------:R-:W-:Y:S02]  /*0030*/  UMOV UR4, 0x400 ;  /* 0x0000040000047882 */ /* 0x000fe40000000000 */
[----:B-1----:R-:W-:Y:S01]  /*0040*/  ULEA UR4, UR5, UR4, 0x18 ;  /* 0x0000000405047291 */ /* 0x002fe2000f8ec0ff */
[----:B0-----:R-:W-:-:S13]  /*0050*/  ISETP.NE.AND P1, PT, R0, RZ, PT ;  /* 0x000000ff0000720c */ /* 0x001fda0003f25270 */
[----:B------:R-:W0:Y:S04]  /*0060*/  @P1 LDS.U8 R2, [UR4] ;  /* 0x00000004ff021984 */ /* 0x000e280008000000 */
[----:B------:R-:W-:Y:S01]  /*0070*/  @!P1 STS.U8 [UR4], RZ ;  /* 0x000000ffff009988 */ /* 0x000fe20008000004 */
[----:B0-----:R-:W-:Y:S02]  /*0080*/  @P1 ISETP.EQ.AND P0, PT, R2, RZ, PT ;  /* 0x000000ff0200120c */ /* 0x001fe40003f02270 */
[----:B------:R-:W-:-:S13]  /*0090*/  @!P1 PLOP3.LUT P0, PT, PT, PT, PT, 0x80, 0x8 ;  /* 0x000000000008981c */ /* 0x000fda0003f0f070 */
[----:B------:R-:W-:Y:S05]  /*00a0*/  @!P0 EXIT ;  /* 0x000000000000894d */ /* 0x000fea0003800000 */
[----:B------:R-:W0:Y:S01]  /*00b0*/  S2R R3, SR_CTAID.X ;  /* 0x0000000000037919 */ /* 0x000e220000002500 */
[----:B------:R-:W1:Y:S01]  /*00c0*/  LDCU UR4, c[0x0][0x360] ;  /* 0x00006c00ff0477ac */ /* 0x000e620008000800 */
[----:B------:R-:W1:Y:S01]  /*00d0*/  LDC R7, c[0x0][0x370] ;  /* 0x0000dc00ff077b82 */ /* 0x000e620000000800 */
[----:B------:R-:W2:Y:S01]  /*00e0*/  LDCU UR5, c[0x0][0x388] ;  /* 0x00007100ff0577ac */ /* 0x000ea20008000800 */
[----:B------:R-:W3:Y:S01]  /*00f0*/  LDCU.64 UR6, c[0x0][0x358] ;  /* 0x00006b00ff0677ac */ /* 0x000ee20008000a00 */
[----:B-1----:R-:W-:Y:S02]  /*0100*/  IMAD R7, R7, UR4, RZ ;  /* 0x0000000407077c24 */ /* 0x002fe4000f8e02ff */
[----:B0-----:R-:W-:-:S04]  /*0110*/  IMAD R0, R3, UR4, R0 ;  /* 0x0000000403007c24 */ /* 0x001fc8000f8e0200 */
[----:B------:R-:W-:-:S04]  /*0120*/  IMAD.SHL.U32 R0, R0, 0x2, RZ ;  /* 0x0000000200007824 */ /* 0x000fc800078e00ff */
[C---:B------:R-:W-:Y:S02]  /*0130*/  VIADD R2, R0.reuse, 0x2 ;  /* 0x0000000200027836 */ /* 0x040fe40000000000 */
[----:B------:R-:W-:-:S03]  /*0140*/  VIADD R6, R0, 0x1 ;  /* 0x0000000100067836 */ /* 0x000fc60000000000 */
[----:B--23--:R-:W-:-:S13]  /*0150*/  ISETP.GE.AND P0, PT, R2, UR5, PT ;  /* 0x0000000502007c0c */ /* 0x00cfda000bf06270 */
.L_x_6:
[----:B------:R-:W0:Y:S01]  /*0160*/  S2UR UR5, SR_CgaCtaId ;  /* 0x00000000000579c3 */ /* 0x000e220000008800 */
[----:B------:R-:W1:Y:S01]  /*0170*/  LDCU UR8, c[0x0][0x388] ;  /* 0x00007100ff0877ac */ /* 0x000e620008000800 */
[----:B------:R-:W-:Y:S01]  /*0180*/  IMAD.MOV.U32 R2, RZ, RZ, 0x1 ;  /* 0x00000001ff027424 */ /* 0x000fe200078e00ff */
[----:B------:R-:W-:Y:S01]  /*0190*/  BSSY.RECONVERGENT B0, `(.L_x_0) ;  /* 0x0000018000007945 */ /* 0x000fe20003800200 */
[----:B------:R-:W-:Y:S01]  /*01a0*/  UMOV UR4, 0x400 ;  /* 0x0000040000047882 */ /* 0x000fe20000000000 */
[----:B-1----:R-:W-:Y:S01]  /*01b0*/  ISETP.GE.AND P1, PT, R6, UR8, PT ;  /* 0x0000000806007c0c */ /* 0x002fe2000bf26270 */
[----:B0-----:R-:W-:Y:S01]  /*01c0*/  ULEA UR4, UR5, UR4, 0x18 ;  /* 0x0000000405047291 */ /* 0x001fe2000f8ec0ff */
[----:B------:R-:W0:Y:S08]  /*01d0*/  LDCU UR5, c[0x0][0x388] ;  /* 0x00007100ff0577ac */ /* 0x000e300008000800 */
[----:B------:R1:W-:Y:S02]  /*01e0*/  STS.U8 [UR4], R2 ;  /* 0x00000002ff007988 */ /* 0x0003e40008000004 */
[----:B------:R-:W2:Y:S01]  /*01f0*/  LDCU UR4, c[0x0][0x388] ;  /* 0x00007100ff0477ac */ /* 0x000ea20008000800 */
[----:B------:R-:W-:Y:S05]  /*0200*/  @P1 BRA `(.L_x_1) ;  /* 0x0000000000401947 */ /* 0x000fea0003800000 */
[----:B-1----:R-:W1:Y:S01]  /*0210*/  LDC.64 R2, c[0x0][0x380] ;  /* 0x0000e000ff027b82 */ /* 0x002e620000000a00 */
[----:B------:R-:W-:-:S07]  /*0220*/  IMAD.MOV.U32 R8, RZ, RZ, R0 ;  /* 0x000000ffff087224 */ /* 0x000fce00078e0000 */
.L_x_2:
[----:B-1----:R-:W-:-:S05]  /*0230*/  IMAD.WIDE R4, R8, 0x4, R2 ;  /* 0x0000000408047825 */ /* 0x002fca00078e0202 */
[----:B------:R-:W3:Y:S04]  /*0240*/  LDG.E R11, desc[UR6][R4.64] ;  /* 0x00000006040b7981 */ /* 0x000ee8000c1e1900 */
[----:B------:R-:W3:Y:S01]  /*0250*/  LDG.E R10, desc[UR6][R4.64+0x4] ;  /* 0x00000406040a7981 */ /* 0x000ee2000c1e1900 */
[----:B------:R-:W-:Y:S01]  /*0260*/  IMAD R8, R7, 0x2, R8 ;  /* 0x0000000207087824 */ /* 0x000fe200078e0208 */
[----:B---3--:R-:W-:-:S13]  /*0270*/  FSETP.GT.AND P1, PT, R11, R10, PT ;  /* 0x0000000a0b00720b */ /* 0x008fda0003f24000 */
[----:B------:R-:W1:Y:S01]  /*0280*/  @P1 S2R R12, SR_CgaCtaId ;  /* 0x00000000000c1919 */ /* 0x000e620000008800 */
[----:B------:R-:W-:Y:S01]  /*0290*/  @P1 MOV R9, 0x400 ;  /* 0x0000040000091802 */ /* 0x000fe20000000f00 */
[----:B------:R3:W-:Y:S04]  /*02a0*/  @P1 STG.E desc[UR6][R4.64], R10 ;  /* 0x0000000a04001986 */ /* 0x0007e8000c101906 */
[----:B------:R3:W-:Y:S01]  /*02b0*/  @P1 STG.E desc[UR6][R4.64+0x4], R11 ;  /* 0x0000040b04001986 */ /* 0x0007e2000c101906 */
[----:B-1----:R-:W-:Y:S01]  /*02c0*/  @P1 LEA R12, R12, R9, 0x18 ;  /* 0x000000090c0c1211 */ /* 0x002fe200078ec0ff */
[----:B------:R-:W-:-:S04]  /*02d0*/  VIADD R9, R8, 0x1 ;  /* 0x0000000108097836 */ /* 0x000fc80000000000 */
[----:B------:R3:W-:Y:S01]  /*02e0*/  @P1 STS.U8 [R12], RZ ;  /* 0x000000ff0c001388 */ /* 0x0007e20000000000 */
[----:B--2---:R-:W-:-:S13]  /*02f0*/  ISETP.GE.AND P1, PT, R9, UR4, PT ;  /* 0x0000000409007c0c */ /* 0x004fda000bf26270 */
[----:B---3--:R-:W-:Y:S05]  /*0300*/  @!P1 BRA `(.L_x_2) ;  /* 0xfffffffc00c89947 */ /* 0x008fea000383ffff */
.L_x_1:
[----:B0-2---:R-:W-:Y:S05]  /*0310*/  BSYNC.RECONVERGENT B0 ;  /* 0x0000000000007941 */ /* 0x005fea0003800200 */
.L_x_0:
[----:B------:R-:W-:Y:S04]  /*0320*/  BSSY.RECONVERGENT B0, `(.L_x_3) ;  /* 0x0000012000007945 */ /* 0x000fe80003800200 */
[----:B------:R-:W-:Y:S05]  /*0330*/  @P0 BRA `(.L_x_4) ;  /* 0x0000000000400947 */ /* 0x000fea0003800000 */
[----:B------:R-:W0:Y:S01]  /*0340*/  LDC.64 R4, c[0x0][0x380] ;  /* 0x0000e000ff047b82 */ /* 0x000e220000000a00 */
[----:B------:R-:W-:-:S07]  /*0350*/  IMAD.MOV.U32 R8, RZ, RZ, R6 ;  /* 0x000000ffff087224 */ /* 0x000fce00078e0006 */
.L_x_5:
[----:B01----:R-:W-:-:S05]  /*0360*/  IMAD.WIDE R2, R8, 0x4, R4 ;  /* 0x0000000408027825 */ /* 0x003fca00078e0204 */
[----:B------:R-:W2:Y:S04]  /*0370*/  LDG.E R11, desc[UR6][R2.64] ;  /* 0x00000006020b7981 */ /* 0x000ea8000c1e1900 */
[----:B------:R-:W2:Y:S01]  /*0380*/  LDG.E R10, desc[UR6][R2.64+0x4] ;  /* 0x00000406020a7981 */ /* 0x000ea2000c1e1900 */
[----:B------:R-:W-:Y:S01]  /*0390*/  IMAD R8, R7, 0x2, R8 ;  /* 0x0000000207087824 */ /* 0x000fe200078e0208 */
[----:B--2---:R-:W-:-:S13]  /*03a0*/  FSETP.GT.AND P1, PT, R11, R10, PT ;  /* 0x0000000a0b00720b */ /* 0x004fda0003f24000 */
[----:B------:R-:W0:Y:S01]  /*03b0*/  @P1 S2R R12, SR_CgaCtaId ;  /* 0x00000000000c1919 */ /* 0x000e220000008800 */
[----:B------:R-:W-:Y:S01]  /*03c0*/  @P1 MOV R9, 0x400 ;  /* 0x0000040000091802 */ /* 0x000fe20000000f00 */
[----:B------:R2:W-:Y:S04]  /*03d0*/  @P1 STG.E desc[UR6][R2.64], R10 ;  /* 0x0000000a02001986 */ /* 0x0005e8000c101906 */
[----:B------:R2:W-:Y:S01]  /*03e0*/  @P1 STG.E desc[UR6][R2.64+0x4], R11 ;  /* 0x0000040b02001986 */ /* 0x0005e2000c101906 */
[----:B0-----:R-:W-:Y:S01]  /*03f0*/  @P1 LEA R12, R12, R9, 0x18 ;  /* 0x000000090c0c1211 */ /* 0x001fe200078ec0ff */
[----:B------:R-:W-:-:S04]  /*0400*/  VIADD R9, R8, 0x1 ;  /* 0x0000000108097836 */ /* 0x000fc80000000000 */
[----:B------:R2:W-:Y:S01]  /*0410*/  @P1 STS.U8 [R12], RZ ;  /* 0x000000ff0c001388 */ /* 0x0005e20000000000 */
[----:B------:R-:W-:-:S13]  /*0420*/  ISETP.GE.AND P1, PT, R9, UR5, PT ;  /* 0x0000000509007c0c */ /* 0x000fda000bf26270 */
[----:B--2---:R-:W-:Y:S05]  /*0430*/  @!P1 BRA `(.L_x_5) ;  /* 0xfffffffc00c89947 */ /* 0x004fea000383ffff */
.L_x_4:
[----:B------:R-:W-:Y:S05]  /*0440*/  BSYNC.RECONVERGENT B0 ;  /* 0x0000000000007941 */ /* 0x000fea0003800200 */
.L_x_3:
[----:B------:R-:W0:Y:S08]  /*0450*/  S2UR UR5, SR_CgaCtaId ;  /* 0x00000000000579c3 */ /* 0x000e300000008800 */
[----:B------:R-:W-:Y:S06]  /*0460*/  BAR.SYNC.DEFER_BLOCKING 0x0 ;  /* 0x0000000000007b1d */ /* 0x000fec0000010000 */
[----:B------:R-:W-:-:S02]  /*0470*/  UMOV UR4, 0x400 ;  /* 0x0000040000047882 */ /* 0x000fc40000000000 */
[----:B0-----:R-:W-:-:S09]  /*0480*/  ULEA UR4, UR5, UR4, 0x18 ;  /* 0x0000000405047291 */ /* 0x001fd2000f8ec0ff */
[----:B-1----:R-:W0:Y:S02]  /*0490*/  LDS.U8 R2, [UR4] ;  /* 0x00000004ff027984 */ /* 0x002e240008000000 */
[----:B0-----:R-:W-:-:S13]  /*04a0*/  ISETP.NE.AND P1, PT, R2, RZ, PT ;  /* 0x000000ff0200720c */ /* 0x001fda0003f25270 */
[----:B------:R-:W-:Y:S05]  /*04b0*/  @!P1 BRA `(.L_x_6) ;  /* 0xfffffffc00289947 */ /* 0x000fea000383ffff */
[----:B------:R-:W-:Y:S05]  /*04c0*/  EXIT ;  /* 0x000000000000794d */ /* 0x000fea0003800000 */
.L_x_7:
[----:B------:R-:W-:-:S00]  /*04d0*/  BRA `(.L_x_7) ;  /* 0xfffffffc00fc7947 */ /* 0x000fc0000383ffff */
[----:B------:R-:W-:-:S00]  /*04e0*/  NOP ;  /* 0x0000000000007918 */ /* 0x000fc00000000000 */
        /* <DEDUP_REMOVED lines=9> */
.L_x_8:


//--------------------- .nv.shared._Z17OddEvenSortKernelPfi --------------------------
	.section	.nv.shared._Z17OddEvenSortKernelPfi,"aw",@nobits
	.sectionflags	@""
.nv.shared._Z17OddEvenSortKernelPfi:
	.zero		1025


//--------------------- .nv.shared.reserved.0     --------------------------
	.section	.nv.shared.reserved.0,"aw",@nobits
	.weak		__nv_reservedSMEM_offset_0_alias
	.size		__nv_reservedSMEM_offset_0_alias, 0, 64
	.other		__nv_reservedSMEM_offset_0_alias,@"STO_CUDA_RESERVED_SHARED STV_DEFAULT"
__nv_reservedSMEM_offset_0_alias:
	.zero		0
	.zero		64


//--------------------- .nv.constant0._Z17OddEvenSortKernelPfi --------------------------
	.section	.nv.constant0._Z17OddEvenSortKernelPfi,"a",@progbits
	.sectionflags	@""
	.align	4
.nv.constant0._Z17OddEvenSortKernelPfi:
	.zero		908


//--------------------- SYMBOLS --------------------------

	.type		.nv.reservedSmem.offset0,@object
	.size		.nv.reservedSmem.offset0,0x4
	.type		.nv.reservedSmem.cap,@object
	.size		.nv.reservedSmem.cap,0x4
